	.headerflags	@"EF_CUDA_TEXMODE_UNIFIED EF_CUDA_64BIT_ADDRESS EF_CUDA_ACCELERATORS EF_CUDA_SM90 EF_CUDA_VIRTUAL_SM(EF_CUDA_SM90)"
	.elftype	@"ET_EXEC"


//--------------------- .nv.info                  --------------------------
	.section	.nv.info,"",@"SHT_CUDA_INFO"
	.align	4


	//----- nvinfo : EIATTR_REGCOUNT
	.align		4
        /*0000*/ 	.byte	0x04, 0x2f
        /*0002*/ 	.short	(.L_3 - .L_2)
	.align		4
.L_2:
        /*0004*/ 	.word	index@(triton_poi_fused__native_batch_norm_legit_no_training_convolution_22)
        /*0008*/ 	.word	0x00000013


	//----- nvinfo : EIATTR_MIN_STACK_SIZE
	.align		4
.L_3:
        /*000c*/ 	.byte	0x04, 0x12
        /*000e*/ 	.short	(.L_5 - .L_4)
	.align		4
.L_4:
        /*0010*/ 	.word	index@(triton_poi_fused__native_batch_norm_legit_no_training_convolution_22)
        /*0014*/ 	.word	0x00000000


	//----- nvinfo : EIATTR_FRAME_SIZE
	.align		4
.L_5:
        /*0018*/ 	.byte	0x04, 0x11
        /*001a*/ 	.short	(.L_7 - .L_6)
	.align		4
.L_6:
        /*001c*/ 	.word	index@(triton_poi_fused__native_batch_norm_legit_no_training_convolution_22)
        /*0020*/ 	.word	0x00000000


	//----- nvinfo : EIATTR_MIN_STACK_SIZE
	.align		4
.L_7:
        /*0024*/ 	.byte	0x04, 0x12
        /*0026*/ 	.short	(.L_9 - .L_8)
	.align		4
.L_8:
        /*0028*/ 	.word	index@(triton_poi_fused__native_batch_norm_legit_no_training_convolution_22)
        /*002c*/ 	.word	0x00000000
.L_9:


//--------------------- .nv.info.triton_poi_fused__native_batch_norm_legit_no_training_convolution_22 --------------------------
	.section	.nv.info.triton_poi_fused__native_batch_norm_legit_no_training_convolution_22,"",@"SHT_CUDA_INFO"
	.sectionflags	@""
	.align	4


	//----- nvinfo : EIATTR_CUDA_API_VERSION
	.align		4
        /*0000*/ 	.byte	0x04, 0x37
        /*0002*/ 	.short	(.L_11 - .L_10)
.L_10:
        /*0004*/ 	.word	0x0000007c


	//----- nvinfo : EIATTR_KPARAM_INFO
	.align		4
.L_11:
        /*0008*/ 	.byte	0x04, 0x17
        /*000a*/ 	.short	(.L_13 - .L_12)
.L_12:
        /*000c*/ 	.word	0x00000000
        /*0010*/ 	.short	0x0007
        /*0012*/ 	.short	0x0038
        /*0014*/ 	.byte	0x00, 0xf0, 0x11, 0x00


	//----- nvinfo : EIATTR_KPARAM_INFO
	.align		4
.L_13:
        /*0018*/ 	.byte	0x04, 0x17
        /*001a*/ 	.short	(.L_15 - .L_14)
.L_14:
        /*001c*/ 	.word	0x00000000
        /*0020*/ 	.short	0x0006
        /*0022*/ 	.short	0x0030
        /*0024*/ 	.byte	0x00, 0xf4, 0x21, 0x00


	//----- nvinfo : EIATTR_KPARAM_INFO
	.align		4
.L_15:
        /*0028*/ 	.byte	0x04, 0x17
        /*002a*/ 	.short	(.L_17 - .L_16)
.L_16:
        /*002c*/ 	.word	0x00000000
        /*0030*/ 	.short	0x0005
        /*0032*/ 	.short	0x0028
        /*0034*/ 	.byte	0x00, 0xf4, 0x21, 0x00


	//----- nvinfo : EIATTR_KPARAM_INFO
	.align		4
.L_17:
        /*0038*/ 	.byte	0x04, 0x17
        /*003a*/ 	.short	(.L_19 - .L_18)
.L_18:
        /*003c*/ 	.word	0x00000000
        /*0040*/ 	.short	0x0004
        /*0042*/ 	.short	0x0020
        /*0044*/ 	.byte	0x00, 0xf4, 0x21, 0x00


	//----- nvinfo : EIATTR_KPARAM_INFO
	.align		4
.L_19:
        /*0048*/ 	.byte	0x04, 0x17
        /*004a*/ 	.short	(.L_21 - .L_20)
.L_20:
        /*004c*/ 	.word	0x00000000
        /*0050*/ 	.short	0x0003
        /*0052*/ 	.short	0x0018
        /*0054*/ 	.byte	0x00, 0xf4, 0x21, 0x00


	//----- nvinfo : EIATTR_KPARAM_INFO
	.align		4
.L_21:
        /*0058*/ 	.byte	0x04, 0x17
        /*005a*/ 	.short	(.L_23 - .L_22)
.L_22:
        /*005c*/ 	.word	0x00000000
        /*0060*/ 	.short	0x0002
        /*0062*/ 	.short	0x0010
        /*0064*/ 	.byte	0x00, 0xf4, 0x21, 0x00


	//----- nvinfo : EIATTR_KPARAM_INFO
	.align		4
.L_23:
        /*0068*/ 	.byte	0x04, 0x17
        /*006a*/ 	.short	(.L_25 - .L_24)
.L_24:
        /*006c*/ 	.word	0x00000000
        /*0070*/ 	.short	0x0001
        /*0072*/ 	.short	0x0008
        /*0074*/ 	.byte	0x00, 0xf4, 0x21, 0x00


	//----- nvinfo : EIATTR_KPARAM_INFO
	.align		4
.L_25:
        /*0078*/ 	.byte	0x04, 0x17
        /*007a*/ 	.short	(.L_27 - .L_26)
.L_26:
        /*007c*/ 	.word	0x00000000
        /*0080*/ 	.short	0x0000
        /*0082*/ 	.short	0x0000
        /*0084*/ 	.byte	0x00, 0xf4, 0x21, 0x00


	//----- nvinfo : EIATTR_SPARSE_MMA_MASK
	.align		4
.L_27:
        /*0088*/ 	.byte	0x03, 0x50
        /*008a*/ 	.short	0x0000


	//----- nvinfo : EIATTR_MAXREG_COUNT
	.align		4
        /*008c*/ 	.byte	0x03, 0x1b
        /*008e*/ 	.short	0x00ff


	//----- nvinfo : EIATTR_EXIT_INSTR_OFFSETS
	.align		4
        /*0090*/ 	.byte	0x04, 0x1c
        /*0092*/ 	.short	(.L_29 - .L_28)


	//   ....[0]....
.L_28:
        /*0094*/ 	.word	0x00000330


	//----- nvinfo : EIATTR_REQNTID
	.align		4
.L_29:
        /*0098*/ 	.byte	0x04, 0x10
        /*009a*/ 	.short	(.L_31 - .L_30)
.L_30:
        /*009c*/ 	.word	0x00000080
        /*00a0*/ 	.word	0x00000001
        /*00a4*/ 	.word	0x00000001


	//----- nvinfo : EIATTR_CBANK_PARAM_SIZE
	.align		4
.L_31:
        /*00a8*/ 	.byte	0x03, 0x19
        /*00aa*/ 	.short	0x003c


	//----- nvinfo : EIATTR_PARAM_CBANK
	.align		4
        /*00ac*/ 	.byte	0x04, 0x0a
        /*00ae*/ 	.short	(.L_33 - .L_32)
	.align		4
.L_32:
        /*00b0*/ 	.word	index@(.nv.constant0.triton_poi_fused__native_batch_norm_legit_no_training_convolution_22)
        /*00b4*/ 	.short	0x0210
        /*00b6*/ 	.short	0x003c


	//----- nvinfo : EIATTR_SW_WAR
	.align		4
.L_33:
        /*00b8*/ 	.byte	0x04, 0x36
        /*00ba*/ 	.short	(.L_35 - .L_34)
.L_34:
        /*00bc*/ 	.word	0x00000008
.L_35:


//--------------------- .nv.callgraph             --------------------------
	.section	.nv.callgraph,"",@"SHT_CUDA_CALLGRAPH"
	.align	4
	.sectionentsize	8
	.align		4
        /*0000*/ 	.word	0x00000000
	.align		4
        /*0004*/ 	.word	0xffffffff
	.align		4
        /*0008*/ 	.word	0x00000000
	.align		4
        /*000c*/ 	.word	0xfffffffe
	.align		4
        /*0010*/ 	.word	0x00000000
	.align		4
        /*0014*/ 	.word	0xfffffffd
	.align		4
        /*0018*/ 	.word	0x00000000
	.align		4
        /*001c*/ 	.word	0xfffffffc


//--------------------- .nv.constant4             --------------------------
	.section	.nv.constant4,"a",@progbits
	.align	8
	.align		8
.nv.constant4:
        /*0000*/ 	.dword	_$_str
	.align		8
        /*0008*/ 	.dword	_$_str_$_2


//--------------------- .text.triton_poi_fused__native_batch_norm_legit_no_training_convolution_22 --------------------------
	.section	.text.triton_poi_fused__native_batch_norm_legit_no_training_convolution_22,"ax",@progbits
	.align	128
        .global         triton_poi_fused__native_batch_norm_legit_no_training_convolution_22
        .type           triton_poi_fused__native_batch_norm_legit_no_training_convolution_22,@function
        .size           triton_poi_fused__native_batch_norm_legit_no_training_convolution_22,(.L_x_1 - triton_poi_fused__native_batch_norm_legit_no_training_convolution_22)
        .other          triton_poi_fused__native_batch_norm_legit_no_training_convolution_22,@"STO_CUDA_ENTRY STV_DEFAULT"
triton_poi_fused__native_batch_norm_legit_no_training_convolution_22:
.text.triton_poi_fused__native_batch_norm_legit_no_training_convolution_22:
[----:B------:R-:W-:Y:S01]  /*0000*/  LDC R1, c[0x0][0x28] ;  /* 0x00000a00ff017b82 */ /* 0x000fe20000000800 */
[----:B------:R-:W1:Y:S07]  /*0010*/  S2R R0, SR_TID.X ;  /* 0x0000000000007919 */ /* 0x000e6e0000002100 */
[----:B------:R-:W2:Y:S01]  /*0020*/  LDC.64 R10, c[0x0][0x228] ;  /* 0x00008a00ff0a7b82 */ /* 0x000ea20000000a00 */
[----:B------:R-:W-:Y:S01]  /*0030*/  ULDC.64 UR4, c[0x0][0x208] ;  /* 0x0000820000047ab9 */ /* 0x000fe20000000a00 */
[----:B------:R-:W3:Y:S06]  /*0040*/  S2R R3, SR_CTAID.X ;  /* 0x0000000000037919 */ /* 0x000eec0000002500 */
[----:B------:R-:W4:Y:S08]  /*0050*/  LDC.64 R6, c[0x0][0x218] ;  /* 0x00008600ff067b82 */ /* 0x000f300000000a00 */
[----:B------:R-:W5:Y:S08]  /*0060*/  LDC.64 R8, c[0x0][0x220] ;  /* 0x00008800ff087b82 */ /* 0x000f700000000a00 */
[----:B------:R-:W5:Y:S01]  /*0070*/  LDC.64 R12, c[0x0][0x230] ;  /* 0x00008c00ff0c7b82 */ /* 0x000f620000000a00 */
[----:B-1----:R-:W-:-:S07]  /*0080*/  LOP3.LUT R0, R0, 0x7f, RZ, 0xc0, !PT ;  /* 0x0000007f00007812 */ /* 0x002fce00078ec0ff */
[----:B------:R-:W1:Y:S01]  /*0090*/  LDC.64 R4, c[0x0][0x238] ;  /* 0x00008e00ff047b82 */ /* 0x000e620000000a00 */
[----:B---3--:R-:W-:Y:S02]  /*00a0*/  SHF.R.S32.HI R2, RZ, 0x18, R3 ;  /* 0x00000018ff027819 */ /* 0x008fe40000011403 */
[----:B------:R-:W-:Y:S02]  /*00b0*/  LEA R0, R3, R0, 0x7 ;  /* 0x0000000003007211 */ /* 0x000fe400078e38ff */
[----:B------:R-:W-:-:S04]  /*00c0*/  SGXT R3, R2, 0x1 ;  /* 0x000000010203781a */ /* 0x000fc80000000200 */
[----:B------:R-:W-:-:S04]  /*00d0*/  LEA.HI R3, R3, R0, RZ, 0x4 ;  /* 0x0000000003037211 */ /* 0x000fc800078f20ff */
[--C-:B------:R-:W-:Y:S02]  /*00e0*/  SHF.R.S32.HI R2, RZ, 0x4, R3.reuse ;  /* 0x00000004ff027819 */ /* 0x100fe40000011403 */
[----:B------:R-:W-:-:S04]  /*00f0*/  SHF.R.S32.HI R3, RZ, 0x1f, R3 ;  /* 0x0000001fff037819 */ /* 0x000fc80000011403 */
[----:B------:R-:W-:-:S04]  /*0100*/  LEA.HI R3, R3, R2, RZ, 0x9 ;  /* 0x0000000203037211 */ /* 0x000fc800078f48ff */
[----:B------:R-:W-:-:S04]  /*0110*/  LOP3.LUT R3, R3, 0xfffffe00, RZ, 0xc0, !PT ;  /* 0xfffffe0003037812 */ /* 0x000fc800078ec0ff */
[----:B------:R-:W-:Y:S02]  /*0120*/  IADD3 R15, R2, -R3, RZ ;  /* 0x80000003020f7210 */ /* 0x000fe40007ffe0ff */
[----:B------:R-:W3:Y:S03]  /*0130*/  LDC.64 R2, c[0x0][0x210] ;  /* 0x00008400ff027b82 */ /* 0x000ee60000000a00 */
[----:B--2---:R-:W-:-:S05]  /*0140*/  IMAD.WIDE R10, R15, 0x4, R10 ;  /* 0x000000040f0a7825 */ /* 0x004fca00078e020a */
[----:B------:R2:W2:Y:S01]  /*0150*/  LDG.E.EL R16, desc[UR4][R10.64] ;  /* 0x000000040a107981 */ /* 0x0004a2000c2e1900 */
[----:B----4-:R-:W-:-:S04]  /*0160*/  IMAD.WIDE R6, R15, 0x4, R6 ;  /* 0x000000040f067825 */ /* 0x010fc800078e0206 */
[C---:B-----5:R-:W-:Y:S02]  /*0170*/  IMAD.WIDE R8, R15.reuse, 0x4, R8 ;  /* 0x000000040f087825 */ /* 0x060fe400078e0208 */
[----:B------:R4:W5:Y:S02]  /*0180*/  LDG.E.EL R7, desc[UR4][R6.64] ;  /* 0x0000000406077981 */ /* 0x000964000c2e1900 */
[----:B---3--:R-:W-:Y:S02]  /*0190*/  IMAD.WIDE R2, R0, 0x4, R2 ;  /* 0x0000000400027825 */ /* 0x008fe400078e0202 */
[----:B------:R-:W3:Y:S04]  /*01a0*/  LDG.E.EL R8, desc[UR4][R8.64] ;  /* 0x0000000408087981 */ /* 0x000ee8000c2e1900 */
[----:B------:R-:W5:Y:S01]  /*01b0*/  LDG.E R14, desc[UR4][R2.64] ;  /* 0x00000004020e7981 */ /* 0x000f62000c1e1900 */
[----:B0-2---:R-:W-:-:S04]  /*01c0*/  IMAD.WIDE R10, R15, 0x4, R12 ;  /* 0x000000040f0a7825 */ /* 0x005fc800078e020c */
[----:B-1----:R-:W-:Y:S02]  /*01d0*/  IMAD.WIDE R12, R15, 0x4, R4 ;  /* 0x000000040f0c7825 */ /* 0x002fe400078e0204 */
[----:B------:R-:W2:Y:S01]  /*01e0*/  LDG.E.EL R10, desc[UR4][R10.64] ;  /* 0x000000040a0a7981 */ /* 0x000ea2000c2e1900 */
[----:B----4-:R-:W-:Y:S01]  /*01f0*/  HFMA2.MMA R6, -RZ, RZ, 1.625, 0 ;  /* 0x3e800000ff067435 */ /* 0x010fe200000001ff */
[----:B------:R-:W0:Y:S02]  /*0200*/  LDC.64 R4, c[0x0][0x240] ;  /* 0x00009000ff047b82 */ /* 0x000e240000000a00 */
[----:B------:R-:W2:Y:S01]  /*0210*/  LDG.E.EL R13, desc[UR4][R12.64] ;  /* 0x000000040c0d7981 */ /* 0x000ea2000c2e1900 */
[----:B0-----:R-:W-:-:S04]  /*0220*/  IMAD.WIDE R4, R0, 0x4, R4 ;  /* 0x0000000400047825 */ /* 0x001fc800078e0204 */
[----:B------:R-:W-:-:S04]  /*0230*/  FADD R16, R16, 9.9999997473787516356e-06 ;  /* 0x3727c5ac10107421 */ /* 0x000fc80000000000 */
[----:B------:R-:W0:Y:S02]  /*0240*/  MUFU.SQRT R15, R16 ;  /* 0x00000010000f7308 */ /* 0x000e240000002000 */
[C---:B0-----:R-:W-:Y:S02]  /*0250*/  FSETP.GT.AND P0, PT, R15.reuse, 8.50705917302346158658e+37, PT ;  /* 0x7e8000000f00780b */ /* 0x041fe40003f04000 */
[----:B------:R-:W-:-:S11]  /*0260*/  FSETP.GEU.AND P1, PT, R15, 1.175494350822287508e-38, PT ;  /* 0x008000000f00780b */ /* 0x000fd60003f2e000 */
[----:B------:R-:W-:-:S04]  /*0270*/  @P0 FMUL R15, R15, 0.25 ;  /* 0x3e8000000f0f0820 */ /* 0x000fc80000400000 */
[----:B------:R-:W-:-:S06]  /*0280*/  @!P1 FMUL R15, R15, 16777216 ;  /* 0x4b8000000f0f9820 */ /* 0x000fcc0000400000 */
[----:B------:R-:W0:Y:S01]  /*0290*/  MUFU.RCP R15, R15 ;  /* 0x0000000f000f7308 */ /* 0x000e220000001000 */
[----:B------:R-:W-:Y:S01]  /*02a0*/  FSEL R6, R6, 1, P0 ;  /* 0x3f80000006067808 */ /* 0x000fe20000000000 */
[----:B-----5:R-:W-:-:S04]  /*02b0*/  FADD R7, R14, R7 ;  /* 0x000000070e077221 */ /* 0x020fc80000000000 */
[----:B------:R-:W-:Y:S01]  /*02c0*/  @!P1 FMUL R6, R6, 16777216 ;  /* 0x4b80000006069820 */ /* 0x000fe20000400000 */
[----:B---3--:R-:W-:-:S03]  /*02d0*/  FADD R8, -R8, R7 ;  /* 0x0000000708087221 */ /* 0x008fc60000000100 */
[----:B0-----:R-:W-:-:S04]  /*02e0*/  FMUL R9, R15, R6 ;  /* 0x000000060f097220 */ /* 0x001fc80000400000 */
[----:B------:R-:W-:-:S04]  /*02f0*/  FMUL R8, R8, R9 ;  /* 0x0000000908087220 */ /* 0x000fc80000400000 */
[----:B--2---:R-:W-:Y:S01]  /*0300*/  FFMA R13, R10, R8, R13 ;  /* 0x000000080a0d7223 */ /* 0x004fe2000000000d */
[----:B------:R-:W-:Y:S04]  /*0310*/  STG.E desc[UR4][R2.64], R7 ;  /* 0x0000000702007986 */ /* 0x000fe8000c101904 */
[----:B------:R-:W-:Y:S01]  /*0320*/  STG.E desc[UR4][R4.64], R13 ;  /* 0x0000000d04007986 */ /* 0x000fe2000c101904 */
[----:B------:R-:W-:Y:S05]  /*0330*/  EXIT ;  /* 0x000000000000794d */ /* 0x000fea0003800000 */
.L_x_0:
[----:B------:R-:W-:-:S00]  /*0340*/  BRA `(.L_x_0) ;  /* 0xfffffffc00fc7947 */ /* 0x000fc0000383ffff */
[----:B------:R-:W-:-:S00]  /*0350*/  NOP ;  /* 0x0000000000007918 */ /* 0x000fc00000000000 */
        /* <DEDUP_REMOVED lines=10> */
.L_x_1:


//--------------------- .nv.global.init           --------------------------
	.section	.nv.global.init,"aw",@progbits
.nv.global.init:
	.type		_$_str,@object
	.size		_$_str,(_$_str_$_2 - _$_str)
_$_str:
        /*0000*/ 	.byte	0x5f, 0x5f, 0x43, 0x55, 0x44, 0x41, 0x5f, 0x46, 0x54, 0x5a, 0x00
	.type		_$_str_$_2,@object
	.size		_$_str_$_2,(.L_1 - _$_str_$_2)
_$_str_$_2:
        /*000b*/ 	.byte	0x5f, 0x5f, 0x43, 0x55, 0x44, 0x41, 0x5f, 0x50, 0x52, 0x45, 0x43, 0x5f, 0x53, 0x51, 0x52, 0x54
        /*001b*/ 	.byte	0x00
.L_1:


//--------------------- .nv.constant0.triton_poi_fused__native_batch_norm_legit_no_training_convolution_22 --------------------------
	.section	.nv.constant0.triton_poi_fused__native_batch_norm_legit_no_training_convolution_22,"a",@progbits
	.sectionflags	@""
	.align	4
.nv.constant0.triton_poi_fused__native_batch_norm_legit_no_training_convolution_22:
	.zero		588
